	.headerflags	@"EF_CUDA_TEXMODE_UNIFIED EF_CUDA_64BIT_ADDRESS EF_CUDA_ACCELERATORS EF_CUDA_SM90 EF_CUDA_VIRTUAL_SM(EF_CUDA_SM90)"
	.elftype	@"ET_EXEC"


//--------------------- .nv.info                  --------------------------
	.section	.nv.info,"",@"SHT_CUDA_INFO"
	.align	4


	//----- nvinfo : EIATTR_REGCOUNT
	.align		4
        /*0000*/ 	.byte	0x04, 0x2f
        /*0002*/ 	.short	(.L_1 - .L_0)
	.align		4
.L_0:
        /*0004*/ 	.word	index@(triton_poi_fused_convolution_20)
        /*0008*/ 	.word	0x0000000c


	//----- nvinfo : EIATTR_MIN_STACK_SIZE
	.align		4
.L_1:
        /*000c*/ 	.byte	0x04, 0x12
        /*000e*/ 	.short	(.L_3 - .L_2)
	.align		4
.L_2:
        /*0010*/ 	.word	index@(triton_poi_fused_convolution_20)
        /*0014*/ 	.word	0x00000000


	//----- nvinfo : EIATTR_FRAME_SIZE
	.align		4
.L_3:
        /*0018*/ 	.byte	0x04, 0x11
        /*001a*/ 	.short	(.L_5 - .L_4)
	.align		4
.L_4:
        /*001c*/ 	.word	index@(triton_poi_fused_convolution_20)
        /*0020*/ 	.word	0x00000000


	//----- nvinfo : EIATTR_MIN_STACK_SIZE
	.align		4
.L_5:
        /*0024*/ 	.byte	0x04, 0x12
        /*0026*/ 	.short	(.L_7 - .L_6)
	.align		4
.L_6:
        /*0028*/ 	.word	index@(triton_poi_fused_convolution_20)
        /*002c*/ 	.word	0x00000000
.L_7:


//--------------------- .nv.info.triton_poi_fused_convolution_20 --------------------------
	.section	.nv.info.triton_poi_fused_convolution_20,"",@"SHT_CUDA_INFO"
	.sectionflags	@""
	.align	4


	//----- nvinfo : EIATTR_CUDA_API_VERSION
	.align		4
        /*0000*/ 	.byte	0x04, 0x37
        /*0002*/ 	.short	(.L_9 - .L_8)
.L_8:
        /*0004*/ 	.word	0x0000007c


	//----- nvinfo : EIATTR_KPARAM_INFO
	.align		4
.L_9:
        /*0008*/ 	.byte	0x04, 0x17
        /*000a*/ 	.short	(.L_11 - .L_10)
.L_10:
        /*000c*/ 	.word	0x00000000
        /*0010*/ 	.short	0x0002
        /*0012*/ 	.short	0x0010
        /*0014*/ 	.byte	0x00, 0xf0, 0x11, 0x00


	//----- nvinfo : EIATTR_KPARAM_INFO
	.align		4
.L_11:
        /*0018*/ 	.byte	0x04, 0x17
        /*001a*/ 	.short	(.L_13 - .L_12)
.L_12:
        /*001c*/ 	.word	0x00000000
        /*0020*/ 	.short	0x0001
        /*0022*/ 	.short	0x0008
        /*0024*/ 	.byte	0x00, 0xf4, 0x21, 0x00


	//----- nvinfo : EIATTR_KPARAM_INFO
	.align		4
.L_13:
        /*0028*/ 	.byte	0x04, 0x17
        /*002a*/ 	.short	(.L_15 - .L_14)
.L_14:
        /*002c*/ 	.word	0x00000000
        /*0030*/ 	.short	0x0000
        /*0032*/ 	.short	0x0000
        /*0034*/ 	.byte	0x00, 0xf4, 0x21, 0x00


	//----- nvinfo : EIATTR_SPARSE_MMA_MASK
	.align		4
.L_15:
        /*0038*/ 	.byte	0x03, 0x50
        /*003a*/ 	.short	0x0000


	//----- nvinfo : EIATTR_MAXREG_COUNT
	.align		4
        /*003c*/ 	.byte	0x03, 0x1b
        /*003e*/ 	.short	0x00ff


	//----- nvinfo : EIATTR_EXIT_INSTR_OFFSETS
	.align		4
        /*0040*/ 	.byte	0x04, 0x1c
        /*0042*/ 	.short	(.L_17 - .L_16)


	//   ....[0]....
.L_16:
        /*0044*/ 	.word	0x000001b0


	//   ....[1]....
        /*0048*/ 	.word	0x000001d0


	//----- nvinfo : EIATTR_REQNTID
	.align		4
.L_17:
        /*004c*/ 	.byte	0x04, 0x10
        /*004e*/ 	.short	(.L_19 - .L_18)
.L_18:
        /*0050*/ 	.word	0x00000080
        /*0054*/ 	.word	0x00000001
        /*0058*/ 	.word	0x00000001


	//----- nvinfo : EIATTR_CBANK_PARAM_SIZE
	.align		4
.L_19:
        /*005c*/ 	.byte	0x03, 0x19
        /*005e*/ 	.short	0x0014


	//----- nvinfo : EIATTR_PARAM_CBANK
	.align		4
        /*0060*/ 	.byte	0x04, 0x0a
        /*0062*/ 	.short	(.L_21 - .L_20)
	.align		4
.L_20:
        /*0064*/ 	.word	index@(.nv.constant0.triton_poi_fused_convolution_20)
        /*0068*/ 	.short	0x0210
        /*006a*/ 	.short	0x0014


	//----- nvinfo : EIATTR_SW_WAR
	.align		4
.L_21:
        /*006c*/ 	.byte	0x04, 0x36
        /*006e*/ 	.short	(.L_23 - .L_22)
.L_22:
        /*0070*/ 	.word	0x00000008
.L_23:


//--------------------- .nv.callgraph             --------------------------
	.section	.nv.callgraph,"",@"SHT_CUDA_CALLGRAPH"
	.align	4
	.sectionentsize	8
	.align		4
        /*0000*/ 	.word	0x00000000
	.align		4
        /*0004*/ 	.word	0xffffffff
	.align		4
        /*0008*/ 	.word	0x00000000
	.align		4
        /*000c*/ 	.word	0xfffffffe
	.align		4
        /*0010*/ 	.word	0x00000000
	.align		4
        /*0014*/ 	.word	0xfffffffd
	.align		4
        /*0018*/ 	.word	0x00000000
	.align		4
        /*001c*/ 	.word	0xfffffffc


//--------------------- .text.triton_poi_fused_convolution_20 --------------------------
	.section	.text.triton_poi_fused_convolution_20,"ax",@progbits
	.align	128
        .global         triton_poi_fused_convolution_20
        .type           triton_poi_fused_convolution_20,@function
        .size           triton_poi_fused_convolution_20,(.L_x_1 - triton_poi_fused_convolution_20)
        .other          triton_poi_fused_convolution_20,@"STO_CUDA_ENTRY STV_DEFAULT"
triton_poi_fused_convolution_20:
.text.triton_poi_fused_convolution_20:
[----:B------:R-:W0:Y:S02]  /*0000*/  LDC R1, c[0x0][0x28] ;  /* 0x00000a00ff017b82 */ /* 0x000e240000000800 */
[----:B------:R-:W1:Y:S01]  /*0010*/  S2R R0, SR_TID.X ;  /* 0x0000000000007919 */ /* 0x000e620000002100 */
[----:B------:R-:W2:Y:S01]  /*0020*/  LDC.64 R2, c[0x0][0x210] ;  /* 0x00008400ff027b82 */ /* 0x000ea20000000a00 */
[----:B------:R-:W-:Y:S01]  /*0030*/  ULDC.64 UR4, c[0x0][0x208] ;  /* 0x0000820000047ab9 */ /* 0x000fe20000000a00 */
[----:B------:R-:W3:Y:S06]  /*0040*/  S2R R7, SR_CTAID.X ;  /* 0x0000000000077919 */ /* 0x000eec0000002500 */
[----:B------:R-:W4:Y:S01]  /*0050*/  LDC.64 R4, c[0x0][0x218] ;  /* 0x00008600ff047b82 */ /* 0x000f220000000a00 */
[----:B-1----:R-:W-:Y:S01]  /*0060*/  IMAD.SHL.U32 R0, R0, 0x2, RZ ;  /* 0x0000000200007824 */ /* 0x002fe200078e00ff */
[----:B---3--:R-:W-:-:S04]  /*0070*/  SHF.R.S32.HI R6, RZ, 0x17, R7 ;  /* 0x00000017ff067819 */ /* 0x008fc80000011407 */
[----:B------:R-:W-:Y:S02]  /*0080*/  LOP3.LUT R0, R0, 0xfe, RZ, 0xc0, !PT ;  /* 0x000000fe00007812 */ /* 0x000fe400078ec0ff */
[----:B------:R-:W-:-:S03]  /*0090*/  SGXT R6, R6, 0x1 ;  /* 0x000000010606781a */ /* 0x000fc60000000200 */
[----:B------:R-:W-:Y:S02]  /*00a0*/  IMAD R7, R7, 0x100, R0 ;  /* 0x0000010007077824 */ /* 0x000fe400078e0200 */
[----:B------:R-:W-:Y:S02]  /*00b0*/  IMAD.MOV.U32 R0, RZ, RZ, RZ ;  /* 0x000000ffff007224 */ /* 0x000fe400078e00ff */
[C---:B--2---:R-:W-:Y:S01]  /*00c0*/  IMAD.WIDE R2, R7.reuse, 0x4, R2 ;  /* 0x0000000407027825 */ /* 0x044fe200078e0202 */
[----:B------:R-:W-:Y:S02]  /*00d0*/  LEA.HI R6, R6, R7, RZ, 0x6 ;  /* 0x0000000706067211 */ /* 0x000fe400078f30ff */
[----:B------:R-:W-:Y:S02]  /*00e0*/  ISETP.GE.AND P0, PT, R7, 0x200, PT ;  /* 0x000002000700780c */ /* 0x000fe40003f06270 */
[----:B------:R-:W-:-:S04]  /*00f0*/  SHF.R.S32.HI R9, RZ, 0x6, R6 ;  /* 0x00000006ff097819 */ /* 0x000fc80000011406 */
[----:B------:R-:W-:-:S04]  /*0100*/  LEA.HI R6, R6, R9, RZ, 0x1 ;  /* 0x0000000906067211 */ /* 0x000fc800078f08ff */
[----:B------:R-:W-:-:S05]  /*0110*/  LOP3.LUT R6, R6, 0xfffffffe, RZ, 0xc0, !PT ;  /* 0xfffffffe06067812 */ /* 0x000fca00078ec0ff */
[----:B------:R-:W-:Y:S01]  /*0120*/  IMAD.IADD R9, R9, 0x1, -R6 ;  /* 0x0000000109097824 */ /* 0x000fe200078e0a06 */
[----:B------:R-:W-:-:S03]  /*0130*/  CS2R R6, SRZ ;  /* 0x0000000000067805 */ /* 0x000fc6000001ff00 */
[----:B----4-:R-:W-:-:S03]  /*0140*/  IMAD.WIDE R4, R9, 0x4, R4 ;  /* 0x0000000409047825 */ /* 0x010fc600078e0204 */
[----:B------:R-:W2:Y:S01]  /*0150*/  @!P0 LDG.E.64 R6, desc[UR4][R2.64] ;  /* 0x0000000402068981 */ /* 0x000ea2000c1e1b00 */
[----:B------:R-:W-:-:S03]  /*0160*/  IMAD.MOV.U32 R9, RZ, RZ, RZ ;  /* 0x000000ffff097224 */ /* 0x000fc600078e00ff */
[----:B------:R-:W2:Y:S04]  /*0170*/  @!P0 LDG.E.EL R0, desc[UR4][R4.64] ;  /* 0x0000000404008981 */ /* 0x000ea8000c2e1900 */
[----:B------:R-:W3:Y:S01]  /*0180*/  @!P0 LDG.E.EL R9, desc[UR4][R4.64] ;  /* 0x0000000404098981 */ /* 0x000ee2000c2e1900 */
[----:B--2---:R-:W-:Y:S01]  /*0190*/  FADD R7, R0, R7 ;  /* 0x0000000700077221 */ /* 0x004fe20000000000 */
[----:B---3--:R-:W-:Y:S01]  /*01a0*/  FADD R6, R9, R6 ;  /* 0x0000000609067221 */ /* 0x008fe20000000000 */
[----:B------:R-:W-:Y:S06]  /*01b0*/  @P0 EXIT ;  /* 0x000000000000094d */ /* 0x000fec0003800000 */
[----:B------:R-:W-:Y:S01]  /*01c0*/  STG.E.64 desc[UR4][R2.64], R6 ;  /* 0x0000000602007986 */ /* 0x000fe2000c101b04 */
[----:B------:R-:W-:Y:S05]  /*01d0*/  EXIT ;  /* 0x000000000000794d */ /* 0x000fea0003800000 */
.L_x_0:
[----:B------:R-:W-:-:S00]  /*01e0*/  BRA `(.L_x_0) ;  /* 0xfffffffc00fc7947 */ /* 0x000fc0000383ffff */
[----:B------:R-:W-:-:S00]  /*01f0*/  NOP ;  /* 0x0000000000007918 */ /* 0x000fc00000000000 */
        /* <DEDUP_REMOVED lines=8> */
.L_x_1:


//--------------------- .nv.constant0.triton_poi_fused_convolution_20 --------------------------
	.section	.nv.constant0.triton_poi_fused_convolution_20,"a",@progbits
	.sectionflags	@""
	.align	4
.nv.constant0.triton_poi_fused_convolution_20:
	.zero		548
